	.headerflags	@"EF_CUDA_TEXMODE_UNIFIED EF_CUDA_64BIT_ADDRESS EF_CUDA_ACCELERATORS EF_CUDA_SM90 EF_CUDA_VIRTUAL_SM(EF_CUDA_SM90)"
	.elftype	@"ET_EXEC"


//--------------------- .nv.info                  --------------------------
	.section	.nv.info,"",@"SHT_CUDA_INFO"
	.align	4


	//----- nvinfo : EIATTR_REGCOUNT
	.align		4
        /*0000*/ 	.byte	0x04, 0x2f
        /*0002*/ 	.short	(.L_1 - .L_0)
	.align		4
.L_0:
        /*0004*/ 	.word	index@(triton_poi_fused_clone_28)
        /*0008*/ 	.word	0x0000001e


	//----- nvinfo : EIATTR_MIN_STACK_SIZE
	.align		4
.L_1:
        /*000c*/ 	.byte	0x04, 0x12
        /*000e*/ 	.short	(.L_3 - .L_2)
	.align		4
.L_2:
        /*0010*/ 	.word	index@(triton_poi_fused_clone_28)
        /*0014*/ 	.word	0x00000000


	//----- nvinfo : EIATTR_FRAME_SIZE
	.align		4
.L_3:
        /*0018*/ 	.byte	0x04, 0x11
        /*001a*/ 	.short	(.L_5 - .L_4)
	.align		4
.L_4:
        /*001c*/ 	.word	index@(triton_poi_fused_clone_28)
        /*0020*/ 	.word	0x00000000


	//----- nvinfo : EIATTR_MIN_STACK_SIZE
	.align		4
.L_5:
        /*0024*/ 	.byte	0x04, 0x12
        /*0026*/ 	.short	(.L_7 - .L_6)
	.align		4
.L_6:
        /*0028*/ 	.word	index@(triton_poi_fused_clone_28)
        /*002c*/ 	.word	0x00000000
.L_7:


//--------------------- .nv.info.triton_poi_fused_clone_28 --------------------------
	.section	.nv.info.triton_poi_fused_clone_28,"",@"SHT_CUDA_INFO"
	.sectionflags	@""
	.align	4


	//----- nvinfo : EIATTR_CUDA_API_VERSION
	.align		4
        /*0000*/ 	.byte	0x04, 0x37
        /*0002*/ 	.short	(.L_9 - .L_8)
.L_8:
        /*0004*/ 	.word	0x0000007c


	//----- nvinfo : EIATTR_KPARAM_INFO
	.align		4
.L_9:
        /*0008*/ 	.byte	0x04, 0x17
        /*000a*/ 	.short	(.L_11 - .L_10)
.L_10:
        /*000c*/ 	.word	0x00000000
        /*0010*/ 	.short	0x0003
        /*0012*/ 	.short	0x0018
        /*0014*/ 	.byte	0x00, 0xf0, 0x11, 0x00


	//----- nvinfo : EIATTR_KPARAM_INFO
	.align		4
.L_11:
        /*0018*/ 	.byte	0x04, 0x17
        /*001a*/ 	.short	(.L_13 - .L_12)
.L_12:
        /*001c*/ 	.word	0x00000000
        /*0020*/ 	.short	0x0002
        /*0022*/ 	.short	0x0010
        /*0024*/ 	.byte	0x00, 0xf4, 0x21, 0x00


	//----- nvinfo : EIATTR_KPARAM_INFO
	.align		4
.L_13:
        /*0028*/ 	.byte	0x04, 0x17
        /*002a*/ 	.short	(.L_15 - .L_14)
.L_14:
        /*002c*/ 	.word	0x00000000
        /*0030*/ 	.short	0x0001
        /*0032*/ 	.short	0x0008
        /*0034*/ 	.byte	0x00, 0xf4, 0x21, 0x00


	//----- nvinfo : EIATTR_KPARAM_INFO
	.align		4
.L_15:
        /*0038*/ 	.byte	0x04, 0x17
        /*003a*/ 	.short	(.L_17 - .L_16)
.L_16:
        /*003c*/ 	.word	0x00000000
        /*0040*/ 	.short	0x0000
        /*0042*/ 	.short	0x0000
        /*0044*/ 	.byte	0x00, 0xf4, 0x21, 0x00


	//----- nvinfo : EIATTR_SPARSE_MMA_MASK
	.align		4
.L_17:
        /*0048*/ 	.byte	0x03, 0x50
        /*004a*/ 	.short	0x0000


	//----- nvinfo : EIATTR_MAXREG_COUNT
	.align		4
        /*004c*/ 	.byte	0x03, 0x1b
        /*004e*/ 	.short	0x00ff


	//----- nvinfo : EIATTR_EXIT_INSTR_OFFSETS
	.align		4
        /*0050*/ 	.byte	0x04, 0x1c
        /*0052*/ 	.short	(.L_19 - .L_18)


	//   ....[0]....
.L_18:
        /*0054*/ 	.word	0x00000350


	//----- nvinfo : EIATTR_REQNTID
	.align		4
.L_19:
        /*0058*/ 	.byte	0x04, 0x10
        /*005a*/ 	.short	(.L_21 - .L_20)
.L_20:
        /*005c*/ 	.word	0x00000080
        /*0060*/ 	.word	0x00000001
        /*0064*/ 	.word	0x00000001


	//----- nvinfo : EIATTR_CBANK_PARAM_SIZE
	.align		4
.L_21:
        /*0068*/ 	.byte	0x03, 0x19
        /*006a*/ 	.short	0x001c


	//----- nvinfo : EIATTR_PARAM_CBANK
	.align		4
        /*006c*/ 	.byte	0x04, 0x0a
        /*006e*/ 	.short	(.L_23 - .L_22)
	.align		4
.L_22:
        /*0070*/ 	.word	index@(.nv.constant0.triton_poi_fused_clone_28)
        /*0074*/ 	.short	0x0210
        /*0076*/ 	.short	0x001c


	//----- nvinfo : EIATTR_SW_WAR
	.align		4
.L_23:
        /*0078*/ 	.byte	0x04, 0x36
        /*007a*/ 	.short	(.L_25 - .L_24)
.L_24:
        /*007c*/ 	.word	0x00000008
.L_25:


//--------------------- .nv.callgraph             --------------------------
	.section	.nv.callgraph,"",@"SHT_CUDA_CALLGRAPH"
	.align	4
	.sectionentsize	8
	.align		4
        /*0000*/ 	.word	0x00000000
	.align		4
        /*0004*/ 	.word	0xffffffff
	.align		4
        /*0008*/ 	.word	0x00000000
	.align		4
        /*000c*/ 	.word	0xfffffffe
	.align		4
        /*0010*/ 	.word	0x00000000
	.align		4
        /*0014*/ 	.word	0xfffffffd
	.align		4
        /*0018*/ 	.word	0x00000000
	.align		4
        /*001c*/ 	.word	0xfffffffc


//--------------------- .text.triton_poi_fused_clone_28 --------------------------
	.section	.text.triton_poi_fused_clone_28,"ax",@progbits
	.align	128
        .global         triton_poi_fused_clone_28
        .type           triton_poi_fused_clone_28,@function
        .size           triton_poi_fused_clone_28,(.L_x_1 - triton_poi_fused_clone_28)
        .other          triton_poi_fused_clone_28,@"STO_CUDA_ENTRY STV_DEFAULT"
triton_poi_fused_clone_28:
.text.triton_poi_fused_clone_28:
[----:B------:R-:W-:Y:S01]  /*0000*/  LDC R1, c[0x0][0x28] ;  /* 0x00000a00ff017b82 */ /* 0x000fe20000000800 */
[----:B------:R-:W1:Y:S07]  /*0010*/  S2R R0, SR_TID.X ;  /* 0x0000000000007919 */ /* 0x000e6e0000002100 */
[----:B------:R-:W2:Y:S01]  /*0020*/  LDC.64 R4, c[0x0][0x210] ;  /* 0x00008400ff047b82 */ /* 0x000ea20000000a00 */
[----:B------:R-:W-:Y:S01]  /*0030*/  ULDC.64 UR4, c[0x0][0x208] ;  /* 0x0000820000047ab9 */ /* 0x000fe20000000a00 */
[----:B------:R-:W3:Y:S01]  /*0040*/  S2R R3, SR_CTAID.X ;  /* 0x0000000000037919 */ /* 0x000ee20000002500 */
[----:B-1----:R-:W-:Y:S01]  /*0050*/  IMAD.SHL.U32 R0, R0, 0x4, RZ ;  /* 0x0000000400007824 */ /* 0x002fe200078e00ff */
[----:B---3--:R-:W-:-:S04]  /*0060*/  SHF.R.S32.HI R9, RZ, 0x15, R3 ;  /* 0x00000015ff097819 */ /* 0x008fc80000011403 */
[----:B------:R-:W-:Y:S02]  /*0070*/  LOP3.LUT R0, R0, 0x1fc, RZ, 0xc0, !PT ;  /* 0x000001fc00007812 */ /* 0x000fe400078ec0ff */
[----:B------:R-:W-:-:S03]  /*0080*/  SGXT R9, R9, 0x1 ;  /* 0x000000010909781a */ /* 0x000fc60000000200 */
[----:B------:R-:W-:Y:S02]  /*0090*/  IMAD R0, R3, 0x400, R0 ;  /* 0x0000040003007824 */ /* 0x000fe400078e0200 */
[----:B------:R-:W1:Y:S03]  /*00a0*/  LDC.64 R2, c[0x0][0x218] ;  /* 0x00008600ff027b82 */ /* 0x000e660000000a00 */
[----:B------:R-:W-:Y:S02]  /*00b0*/  SHF.R.S32.HI R7, RZ, 0x1f, R0 ;  /* 0x0000001fff077819 */ /* 0x000fe40000011400 */
[----:B------:R-:W-:Y:S02]  /*00c0*/  IADD3 R6, R0, 0x200, RZ ;  /* 0x0000020000067810 */ /* 0x000fe40007ffe0ff */
[----:B------:R-:W-:Y:S02]  /*00d0*/  LEA.HI R7, R7, R0, RZ, 0x9 ;  /* 0x0000000007077211 */ /* 0x000fe400078f48ff */
[----:B------:R-:W-:-:S02]  /*00e0*/  LEA.HI R8, R9, R6, RZ, 0x9 ;  /* 0x0000000609087211 */ /* 0x000fc400078f48ff */
[C---:B------:R-:W-:Y:S02]  /*00f0*/  LEA.HI R11, R9.reuse, R6, RZ, 0xf ;  /* 0x00000006090b7211 */ /* 0x040fe400078f78ff */
[----:B------:R-:W-:Y:S02]  /*0100*/  LEA.HI R9, R9, R0, RZ, 0xf ;  /* 0x0000000009097211 */ /* 0x000fe400078f78ff */
[----:B------:R-:W-:Y:S02]  /*0110*/  SHF.R.S32.HI R6, RZ, 0x9, R7 ;  /* 0x00000009ff067819 */ /* 0x000fe40000011407 */
[----:B------:R-:W-:Y:S02]  /*0120*/  SHF.R.S32.HI R8, RZ, 0x9, R8 ;  /* 0x00000009ff087819 */ /* 0x000fe40000011408 */
[----:B------:R-:W-:Y:S02]  /*0130*/  LOP3.LUT R7, R7, 0xfffffe00, RZ, 0xc0, !PT ;  /* 0xfffffe0007077812 */ /* 0x000fe400078ec0ff */
[----:B------:R-:W-:-:S02]  /*0140*/  SHF.R.S32.HI R12, RZ, 0xf, R9 ;  /* 0x0000000fff0c7819 */ /* 0x000fc40000011409 */
[----:B------:R-:W-:Y:S01]  /*0150*/  LEA.HI R9, R6, R6, RZ, 0x6 ;  /* 0x0000000606097211 */ /* 0x000fe200078f30ff */
[----:B------:R-:W-:Y:S01]  /*0160*/  IMAD.IADD R7, R0, 0x1, -R7 ;  /* 0x0000000100077824 */ /* 0x000fe200078e0a07 */
[----:B------:R-:W-:Y:S02]  /*0170*/  LEA.HI R10, R8, R8, RZ, 0x6 ;  /* 0x00000008080a7211 */ /* 0x000fe400078f30ff */
[----:B------:R-:W-:Y:S02]  /*0180*/  SHF.R.S32.HI R14, RZ, 0xf, R11 ;  /* 0x0000000fff0e7819 */ /* 0x000fe4000001140b */
[----:B------:R-:W-:Y:S02]  /*0190*/  LOP3.LUT R9, R9, 0xffffffc0, RZ, 0xc0, !PT ;  /* 0xffffffc009097812 */ /* 0x000fe400078ec0ff */
[----:B------:R-:W-:Y:S01]  /*01a0*/  LOP3.LUT R11, R10, 0xffffffc0, RZ, 0xc0, !PT ;  /* 0xffffffc00a0b7812 */ /* 0x000fe200078ec0ff */
[----:B------:R-:W-:Y:S01]  /*01b0*/  IMAD R14, R14, 0x200, R7 ;  /* 0x000002000e0e7824 */ /* 0x000fe200078e0207 */
[----:B------:R-:W-:-:S02]  /*01c0*/  LEA R12, R12, R7, 0x9 ;  /* 0x000000070c0c7211 */ /* 0x000fc400078e48ff */
[----:B------:R-:W-:Y:S01]  /*01d0*/  IADD3 R9, R6, -R9, RZ ;  /* 0x8000000906097210 */ /* 0x000fe20007ffe0ff */
[----:B------:R-:W-:Y:S02]  /*01e0*/  IMAD.IADD R11, R8, 0x1, -R11 ;  /* 0x00000001080b7824 */ /* 0x000fe400078e0a0b */
[----:B-1----:R-:W-:-:S04]  /*01f0*/  IMAD.WIDE R20, R12, 0x4, R2 ;  /* 0x000000040c147825 */ /* 0x002fc800078e0202 */
[----:B------:R-:W-:Y:S02]  /*0200*/  IMAD R9, R9, 0x600, R12 ;  /* 0x0000060009097824 */ /* 0x000fe400078e020c */
[----:B------:R-:W-:Y:S02]  /*0210*/  IMAD R11, R11, 0x600, R14 ;  /* 0x000006000b0b7824 */ /* 0x000fe400078e020e */
[----:B--2---:R-:W-:-:S04]  /*0220*/  IMAD.WIDE R12, R9, 0x4, R4 ;  /* 0x00000004090c7825 */ /* 0x004fc800078e0204 */
[----:B------:R-:W-:Y:S02]  /*0230*/  IMAD.WIDE R16, R11, 0x4, R4 ;  /* 0x000000040b107825 */ /* 0x000fe400078e0204 */
[----:B------:R-:W2:Y:S02]  /*0240*/  LDG.E.EL.128 R4, desc[UR4][R20.64] ;  /* 0x0000000414047981 */ /* 0x000ea4000c2e1d00 */
[----:B------:R-:W-:Y:S02]  /*0250*/  IMAD.WIDE R8, R14, 0x4, R2 ;  /* 0x000000040e087825 */ /* 0x000fe400078e0202 */
[----:B------:R-:W2:Y:S01]  /*0260*/  LDG.E.128 R12, desc[UR4][R12.64] ;  /* 0x000000040c0c7981 */ /* 0x000ea2000c1e1d00 */
[----:B------:R-:W1:Y:S03]  /*0270*/  LDC.64 R2, c[0x0][0x220] ;  /* 0x00008800ff027b82 */ /* 0x000e660000000a00 */
[----:B------:R-:W3:Y:S04]  /*0280*/  LDG.E.EL.128 R8, desc[UR4][R8.64] ;  /* 0x0000000408087981 */ /* 0x000ee8000c2e1d00 */
[----:B------:R-:W3:Y:S01]  /*0290*/  LDG.E.128 R16, desc[UR4][R16.64] ;  /* 0x0000000410107981 */ /* 0x000ee2000c1e1d00 */
[----:B-1----:R-:W-:-:S04]  /*02a0*/  IMAD.WIDE R2, R0, 0x4, R2 ;  /* 0x0000000400027825 */ /* 0x002fc800078e0202 */
[----:B--2---:R-:W-:Y:S01]  /*02b0*/  FADD R4, R12, R4 ;  /* 0x000000040c047221 */ /* 0x004fe20000000000 */
[----:B------:R-:W-:Y:S01]  /*02c0*/  FADD R5, R13, R5 ;  /* 0x000000050d057221 */ /* 0x000fe20000000000 */
[----:B------:R-:W-:Y:S01]  /*02d0*/  FADD R6, R14, R6 ;  /* 0x000000060e067221 */ /* 0x000fe20000000000 */
[----:B------:R-:W-:Y:S01]  /*02e0*/  FADD R7, R15, R7 ;  /* 0x000000070f077221 */ /* 0x000fe20000000000 */
[----:B---3--:R-:W-:Y:S01]  /*02f0*/  FADD R24, R16, R8 ;  /* 0x0000000810187221 */ /* 0x008fe20000000000 */
[----:B------:R-:W-:Y:S01]  /*0300*/  FADD R25, R17, R9 ;  /* 0x0000000911197221 */ /* 0x000fe20000000000 */
[----:B------:R-:W-:Y:S01]  /*0310*/  FADD R26, R18, R10 ;  /* 0x0000000a121a7221 */ /* 0x000fe20000000000 */
[----:B------:R-:W-:Y:S01]  /*0320*/  FADD R27, R19, R11 ;  /* 0x0000000b131b7221 */ /* 0x000fe20000000000 */
[----:B------:R-:W-:Y:S04]  /*0330*/  STG.E.128 desc[UR4][R2.64], R4 ;  /* 0x0000000402007986 */ /* 0x000fe8000c101d04 */
[----:B------:R-:W-:Y:S01]  /*0340*/  STG.E.128 desc[UR4][R2.64+0x800], R24 ;  /* 0x0008001802007986 */ /* 0x000fe2000c101d04 */
[----:B------:R-:W-:Y:S05]  /*0350*/  EXIT ;  /* 0x000000000000794d */ /* 0x000fea0003800000 */
.L_x_0:
[----:B------:R-:W-:-:S00]  /*0360*/  BRA `(.L_x_0) ;  /* 0xfffffffc00fc7947 */ /* 0x000fc0000383ffff */
[----:B------:R-:W-:-:S00]  /*0370*/  NOP ;  /* 0x0000000000007918 */ /* 0x000fc00000000000 */
        /* <DEDUP_REMOVED lines=8> */
.L_x_1:


//--------------------- .nv.constant0.triton_poi_fused_clone_28 --------------------------
	.section	.nv.constant0.triton_poi_fused_clone_28,"a",@progbits
	.sectionflags	@""
	.align	4
.nv.constant0.triton_poi_fused_clone_28:
	.zero		556
